//
// Generated by NVIDIA NVVM Compiler
//
// Compiler Build ID: CL-36424714
// Cuda compilation tools, release 13.0, V13.0.88
// Based on NVVM 20.0.0
//

.version 9.0
.target sm_100
.address_size 64

	// .globl	_Z6kernelPfii
.extern .func  (.param .b32 func_retval0) vprintf
(
	.param .b64 vprintf_param_0,
	.param .b64 vprintf_param_1
)
;
.func  (.param .b64 func_retval0) __internal_accurate_pow
(
	.param .b64 __internal_accurate_pow_param_0
)
;
.global .align 1 .b8 $str[20] = {75, 101, 114, 110, 101, 108, 32, 37, 100, 58, 32, 115, 116, 97, 114, 116, 115, 46, 10};
.global .align 1 .b8 $str$1[22] = {75, 101, 114, 110, 101, 108, 32, 37, 100, 58, 32, 102, 105, 110, 105, 115, 104, 101, 115, 46, 10};

.visible .entry _Z6kernelPfii(
	.param .u64 .ptr .align 1 _Z6kernelPfii_param_0,
	.param .u32 _Z6kernelPfii_param_1,
	.param .u32 _Z6kernelPfii_param_2
)
{
	.local .align 8 .b8 	__local_depot0[8];
	.reg .b64 	%SP;
	.reg .b64 	%SPL;
	.reg .pred 	%p<8>;
	.reg .b32 	%r<22>;
	.reg .b32 	%f<3>;
	.reg .b64 	%rd<16>;
	.reg .b64 	%fd<9>;

	mov.u64 	%SPL, __local_depot0;
	cvta.local.u64 	%SP, %SPL;
	ld.param.u64 	%rd3, [_Z6kernelPfii_param_0];
	ld.param.u32 	%r10, [_Z6kernelPfii_param_1];
	ld.param.u32 	%r11, [_Z6kernelPfii_param_2];
	add.u64 	%rd4, %SP, 0;
	add.u64 	%rd1, %SPL, 0;
	mov.u32 	%r1, %tid.x;
	mov.u32 	%r2, %ctaid.x;
	or.b32  	%r3, %r1, %r2;
	setp.ne.s32 	%p1, %r3, 0;
	@%p1 bra 	$L__BB0_2;
	st.local.u32 	[%rd1], %r11;
	mov.u64 	%rd5, $str;
	cvta.global.u64 	%rd6, %rd5;
	{ // callseq 0, 0
	.param .b64 param0;
	st.param.b64 	[param0], %rd6;
	.param .b64 param1;
	st.param.b64 	[param1], %rd4;
	.param .b32 retval0;
	call.uni (retval0), 
	vprintf, 
	(
	param0, 
	param1
	);
	ld.param.b32 	%r12, [retval0];
	} // callseq 0
$L__BB0_2:
	mov.u32 	%r4, %ntid.x;
	mad.lo.s32 	%r21, %r2, %r4, %r1;
	setp.ge.s32 	%p2, %r21, %r10;
	@%p2 bra 	$L__BB0_5;
	mov.f64 	%fd1, 0d400921F9F01B866E;
	{
	.reg .b32 %temp; 
	mov.b64 	{%temp, %r6}, %fd1;
	}
	mov.u32 	%r14, %nctaid.x;
	mul.lo.s32 	%r7, %r4, %r14;
	cvta.to.global.u64 	%rd2, %rd3;
$L__BB0_4:
	setp.lt.s32 	%p3, %r6, 0;
	cvt.rn.f64.s32 	%fd2, %r21;
	{
	.reg .b32 %temp; 
	mov.b64 	{%temp, %r15}, %fd2;
	}
	shr.u32 	%r16, %r15, 20;
	and.b32  	%r17, %r16, 2047;
	add.s32 	%r18, %r17, -1012;
	mov.b64 	%rd8, %fd2;
	shl.b64 	%rd9, %rd8, %r18;
	setp.eq.s64 	%p4, %rd9, -9223372036854775808;
	{ // callseq 1, 0
	.param .b64 param0;
	st.param.f64 	[param0], %fd2;
	.param .b64 retval0;
	call.uni (retval0), 
	__internal_accurate_pow, 
	(
	param0
	);
	ld.param.f64 	%fd3, [retval0];
	} // callseq 1
	neg.f64 	%fd5, %fd3;
	selp.f64 	%fd6, %fd5, %fd3, %p4;
	selp.f64 	%fd7, %fd6, %fd3, %p3;
	setp.eq.s32 	%p5, %r21, 0;
	sqrt.rn.f64 	%fd8, %fd7;
	cvt.rn.f32.f64 	%f1, %fd8;
	selp.f32 	%f2, 0f3F800000, %f1, %p5;
	mul.wide.s32 	%rd11, %r21, 4;
	add.s64 	%rd12, %rd2, %rd11;
	st.global.f32 	[%rd12], %f2;
	add.s32 	%r21, %r21, %r7;
	setp.lt.s32 	%p6, %r21, %r10;
	@%p6 bra 	$L__BB0_4;
$L__BB0_5:
	setp.ne.s32 	%p7, %r3, 0;
	bar.sync 	0;
	@%p7 bra 	$L__BB0_7;
	st.local.u32 	[%rd1], %r11;
	mov.u64 	%rd13, $str$1;
	cvta.global.u64 	%rd14, %rd13;
	{ // callseq 2, 0
	.param .b64 param0;
	st.param.b64 	[param0], %rd14;
	.param .b64 param1;
	st.param.b64 	[param1], %rd4;
	.param .b32 retval0;
	call.uni (retval0), 
	vprintf, 
	(
	param0, 
	param1
	);
	ld.param.b32 	%r19, [retval0];
	} // callseq 2
$L__BB0_7:
	ret;

}
.func  (.param .b64 func_retval0) __internal_accurate_pow(
	.param .b64 __internal_accurate_pow_param_0
)
{
	.reg .pred 	%p<8>;
	.reg .b32 	%r<46>;
	.reg .b32 	%f<3>;
	.reg .b64 	%fd<109>;

	ld.param.f64 	%fd10, [__internal_accurate_pow_param_0];
	mov.f64 	%fd11, 0d400921F9F01B866E;
	{
	.reg .b32 %temp; 
	mov.b64 	{%temp, %r8}, %fd11;
	}
	{
	.reg .b32 %temp; 
	mov.b64 	{%r9, %temp}, %fd11;
	}
	shr.u32 	%r10, %r8, 20;
	setp.lt.u32 	%p1, %r8, 1048576;
	mov.f64 	%fd12, 0d436921F9F01B866E;
	{
	.reg .b32 %temp; 
	mov.b64 	{%temp, %r11}, %fd12;
	}
	{
	.reg .b32 %temp; 
	mov.b64 	{%r12, %temp}, %fd12;
	}
	shr.u32 	%r13, %r11, 20;
	add.s32 	%r14, %r13, -54;
	selp.b32 	%r15, %r12, %r9, %p1;
	selp.b32 	%r16, %r11, %r8, %p1;
	selp.b32 	%r1, %r14, %r10, %p1;
	add.s32 	%r45, %r1, -1023;
	and.b32  	%r17, %r16, -2146435073;
	or.b32  	%r18, %r17, 1072693248;
	mov.b64 	%fd107, {%r15, %r18};
	setp.lt.u32 	%p2, %r18, 1073127583;
	@%p2 bra 	$L__BB1_2;
	{
	.reg .b32 %temp; 
	mov.b64 	{%r19, %temp}, %fd107;
	}
	{
	.reg .b32 %temp; 
	mov.b64 	{%temp, %r20}, %fd107;
	}
	add.s32 	%r21, %r20, -1048576;
	mov.b64 	%fd107, {%r19, %r21};
	add.s32 	%r45, %r1, -1022;
$L__BB1_2:
	add.f64 	%fd13, %fd107, 0dBFF0000000000000;
	add.f64 	%fd14, %fd107, 0d3FF0000000000000;
	rcp.approx.ftz.f64 	%fd15, %fd14;
	neg.f64 	%fd16, %fd14;
	fma.rn.f64 	%fd17, %fd16, %fd15, 0d3FF0000000000000;
	fma.rn.f64 	%fd18, %fd17, %fd17, %fd17;
	fma.rn.f64 	%fd19, %fd18, %fd15, %fd15;
	mul.f64 	%fd20, %fd13, %fd19;
	fma.rn.f64 	%fd21, %fd13, %fd19, %fd20;
	mul.f64 	%fd22, %fd21, %fd21;
	fma.rn.f64 	%fd23, %fd22, 0d3EB0F5FF7D2CAFE2, 0d3ED0F5D241AD3B5A;
	fma.rn.f64 	%fd24, %fd23, %fd22, 0d3EF3B20A75488A3F;
	fma.rn.f64 	%fd25, %fd24, %fd22, 0d3F1745CDE4FAECD5;
	fma.rn.f64 	%fd26, %fd25, %fd22, 0d3F3C71C7258A578B;
	fma.rn.f64 	%fd27, %fd26, %fd22, 0d3F6249249242B910;
	fma.rn.f64 	%fd28, %fd27, %fd22, 0d3F89999999999DFB;
	sub.f64 	%fd29, %fd13, %fd21;
	add.f64 	%fd30, %fd29, %fd29;
	neg.f64 	%fd31, %fd21;
	fma.rn.f64 	%fd32, %fd31, %fd13, %fd30;
	mul.f64 	%fd33, %fd19, %fd32;
	fma.rn.f64 	%fd34, %fd22, %fd28, 0d3FB5555555555555;
	mov.f64 	%fd35, 0d3FB5555555555555;
	sub.f64 	%fd36, %fd35, %fd34;
	fma.rn.f64 	%fd37, %fd22, %fd28, %fd36;
	add.f64 	%fd38, %fd37, 0dBC46A4CB00B9E7B0;
	add.f64 	%fd39, %fd34, %fd38;
	sub.f64 	%fd40, %fd34, %fd39;
	add.f64 	%fd41, %fd38, %fd40;
	mul.rn.f64 	%fd42, %fd21, %fd21;
	neg.f64 	%fd43, %fd42;
	fma.rn.f64 	%fd44, %fd21, %fd21, %fd43;
	{
	.reg .b32 %temp; 
	mov.b64 	{%r22, %temp}, %fd33;
	}
	{
	.reg .b32 %temp; 
	mov.b64 	{%temp, %r23}, %fd33;
	}
	add.s32 	%r24, %r23, 1048576;
	mov.b64 	%fd45, {%r22, %r24};
	fma.rn.f64 	%fd46, %fd21, %fd45, %fd44;
	mul.rn.f64 	%fd47, %fd42, %fd21;
	neg.f64 	%fd48, %fd47;
	fma.rn.f64 	%fd49, %fd42, %fd21, %fd48;
	fma.rn.f64 	%fd50, %fd42, %fd33, %fd49;
	fma.rn.f64 	%fd51, %fd46, %fd21, %fd50;
	mul.rn.f64 	%fd52, %fd39, %fd47;
	neg.f64 	%fd53, %fd52;
	fma.rn.f64 	%fd54, %fd39, %fd47, %fd53;
	fma.rn.f64 	%fd55, %fd39, %fd51, %fd54;
	fma.rn.f64 	%fd56, %fd41, %fd47, %fd55;
	add.f64 	%fd57, %fd52, %fd56;
	sub.f64 	%fd58, %fd52, %fd57;
	add.f64 	%fd59, %fd56, %fd58;
	add.f64 	%fd60, %fd21, %fd57;
	sub.f64 	%fd61, %fd21, %fd60;
	add.f64 	%fd62, %fd57, %fd61;
	add.f64 	%fd63, %fd59, %fd62;
	add.f64 	%fd64, %fd33, %fd63;
	add.f64 	%fd65, %fd60, %fd64;
	sub.f64 	%fd66, %fd60, %fd65;
	add.f64 	%fd67, %fd64, %fd66;
	xor.b32  	%r25, %r45, -2147483648;
	mov.b32 	%r26, 1127219200;
	mov.b64 	%fd68, {%r25, %r26};
	mov.b32 	%r27, -2147483648;
	mov.b64 	%fd69, {%r27, %r26};
	sub.f64 	%fd70, %fd68, %fd69;
	fma.rn.f64 	%fd71, %fd70, 0d3FE62E42FEFA39EF, %fd65;
	fma.rn.f64 	%fd72, %fd70, 0dBFE62E42FEFA39EF, %fd71;
	sub.f64 	%fd73, %fd72, %fd65;
	sub.f64 	%fd74, %fd67, %fd73;
	fma.rn.f64 	%fd75, %fd70, 0d3C7ABC9E3B39803F, %fd74;
	add.f64 	%fd76, %fd71, %fd75;
	sub.f64 	%fd77, %fd71, %fd76;
	add.f64 	%fd78, %fd75, %fd77;
	{
	.reg .b32 %temp; 
	mov.b64 	{%temp, %r28}, %fd10;
	}
	{
	.reg .b32 %temp; 
	mov.b64 	{%r29, %temp}, %fd10;
	}
	shl.b32 	%r30, %r28, 1;
	setp.gt.u32 	%p3, %r30, -33554433;
	and.b32  	%r31, %r28, -15728641;
	selp.b32 	%r32, %r31, %r28, %p3;
	mov.b64 	%fd79, {%r29, %r32};
	mul.rn.f64 	%fd80, %fd76, %fd79;
	neg.f64 	%fd81, %fd80;
	fma.rn.f64 	%fd82, %fd76, %fd79, %fd81;
	fma.rn.f64 	%fd83, %fd78, %fd79, %fd82;
	add.f64 	%fd4, %fd80, %fd83;
	sub.f64 	%fd84, %fd80, %fd4;
	add.f64 	%fd5, %fd83, %fd84;
	fma.rn.f64 	%fd85, %fd4, 0d3FF71547652B82FE, 0d4338000000000000;
	{
	.reg .b32 %temp; 
	mov.b64 	{%r5, %temp}, %fd85;
	}
	mov.f64 	%fd86, 0dC338000000000000;
	add.rn.f64 	%fd87, %fd85, %fd86;
	fma.rn.f64 	%fd88, %fd87, 0dBFE62E42FEFA39EF, %fd4;
	fma.rn.f64 	%fd89, %fd87, 0dBC7ABC9E3B39803F, %fd88;
	fma.rn.f64 	%fd90, %fd89, 0d3E5ADE1569CE2BDF, 0d3E928AF3FCA213EA;
	fma.rn.f64 	%fd91, %fd90, %fd89, 0d3EC71DEE62401315;
	fma.rn.f64 	%fd92, %fd91, %fd89, 0d3EFA01997C89EB71;
	fma.rn.f64 	%fd93, %fd92, %fd89, 0d3F2A01A014761F65;
	fma.rn.f64 	%fd94, %fd93, %fd89, 0d3F56C16C1852B7AF;
	fma.rn.f64 	%fd95, %fd94, %fd89, 0d3F81111111122322;
	fma.rn.f64 	%fd96, %fd95, %fd89, 0d3FA55555555502A1;
	fma.rn.f64 	%fd97, %fd96, %fd89, 0d3FC5555555555511;
	fma.rn.f64 	%fd98, %fd97, %fd89, 0d3FE000000000000B;
	fma.rn.f64 	%fd99, %fd98, %fd89, 0d3FF0000000000000;
	fma.rn.f64 	%fd100, %fd99, %fd89, 0d3FF0000000000000;
	{
	.reg .b32 %temp; 
	mov.b64 	{%r6, %temp}, %fd100;
	}
	{
	.reg .b32 %temp; 
	mov.b64 	{%temp, %r7}, %fd100;
	}
	shl.b32 	%r33, %r5, 20;
	add.s32 	%r34, %r33, %r7;
	mov.b64 	%fd108, {%r6, %r34};
	{
	.reg .b32 %temp; 
	mov.b64 	{%temp, %r35}, %fd4;
	}
	mov.b32 	%f2, %r35;
	abs.f32 	%f1, %f2;
	setp.lt.f32 	%p4, %f1, 0f4086232B;
	@%p4 bra 	$L__BB1_5;
	setp.lt.f64 	%p5, %fd4, 0d0000000000000000;
	add.f64 	%fd101, %fd4, 0d7FF0000000000000;
	selp.f64 	%fd108, 0d0000000000000000, %fd101, %p5;
	setp.geu.f32 	%p6, %f1, 0f40874800;
	@%p6 bra 	$L__BB1_5;
	shr.u32 	%r36, %r5, 31;
	add.s32 	%r37, %r5, %r36;
	shr.s32 	%r38, %r37, 1;
	shl.b32 	%r39, %r38, 20;
	add.s32 	%r40, %r7, %r39;
	mov.b64 	%fd102, {%r6, %r40};
	sub.s32 	%r41, %r5, %r38;
	shl.b32 	%r42, %r41, 20;
	add.s32 	%r43, %r42, 1072693248;
	mov.b32 	%r44, 0;
	mov.b64 	%fd103, {%r44, %r43};
	mul.f64 	%fd108, %fd103, %fd102;
$L__BB1_5:
	abs.f64 	%fd104, %fd108;
	setp.eq.f64 	%p7, %fd104, 0d7FF0000000000000;
	fma.rn.f64 	%fd105, %fd108, %fd5, %fd108;
	selp.f64 	%fd106, %fd108, %fd105, %p7;
	st.param.f64 	[func_retval0], %fd106;
	ret;

}


// ===== COMPILED SASS (sm_100) =====

	.target	sm_100

	.elftype	@"ET_EXEC"


//--------------------- .note.nv.tkinfo           --------------------------
	.section	.note.nv.tkinfo,"",@"SHT_NOTE"
	.sectionflags	@"SHF_NOTE_NV_TKINFO"
	.tkinfo
        /*0018*/ 	.word	0x00000002
        /*0030*/ 	.string	""
        /*0030*/ 	.string	"ptxas"
        /*0030*/ 	.string	"Cuda compilation tools, release 13.0, V13.0.88"
        /*0030*/ 	.string	"Build cuda_13.0.r13.0/compiler.36424714_0"
        /*0030*/ 	.string	"-arch sm_100 -m 64 "



//--------------------- .note.nv.cuinfo           --------------------------
	.section	.note.nv.cuinfo,"",@"SHT_NOTE"
	.sectionflags	@"SHF_NOTE_NV_CUINFO"
        /*0018*/ 	.short	0x0002
        /*001a*/ 	.short	0x0064
        /*001c*/ 	.short	0x0082
	.zero		2


//--------------------- .nv.info                  --------------------------
	.section	.nv.info,"",@"SHT_CUDA_INFO"
	.align	4


	//----- nvinfo : EIATTR_REGCOUNT
	.align		4
        /*0000*/ 	.byte	0x04, 0x2f
        /*0002*/ 	.short	(.L_3 - .L_2)
	.align		4
.L_2:
        /*0004*/ 	.word	index@(_Z6kernelPfii)
        /*0008*/ 	.word	0x0000001f


	//----- nvinfo : EIATTR_FRAME_SIZE
	.align		4
.L_3:
        /*000c*/ 	.byte	0x04, 0x11
        /*000e*/ 	.short	(.L_5 - .L_4)
	.align		4
.L_4:
        /*0010*/ 	.word	index@($_Z6kernelPfii$__internal_accurate_pow)
        /*0014*/ 	.word	0x00000008


	//----- nvinfo : EIATTR_FRAME_SIZE
	.align		4
.L_5:
        /*0018*/ 	.byte	0x04, 0x11
        /*001a*/ 	.short	(.L_7 - .L_6)
	.align		4
.L_6:
        /*001c*/ 	.word	index@($__internal_0_$__cuda_sm20_dsqrt_rn_f64_mediumpath_v1)
        /*0020*/ 	.word	0x00000008


	//----- nvinfo : EIATTR_FRAME_SIZE
	.align		4
.L_7:
        /*0024*/ 	.byte	0x04, 0x11
        /*0026*/ 	.short	(.L_9 - .L_8)
	.align		4
.L_8:
        /*0028*/ 	.word	index@(_Z6kernelPfii)
        /*002c*/ 	.word	0x00000008


	//----- nvinfo : EIATTR_MIN_STACK_SIZE
	.align		4
.L_9:
        /*0030*/ 	.byte	0x04, 0x12
        /*0032*/ 	.short	(.L_11 - .L_10)
	.align		4
.L_10:
        /*0034*/ 	.word	index@(_Z6kernelPfii)
        /*0038*/ 	.word	0x00000008
.L_11:


//--------------------- .nv.compat                --------------------------
	.section	.nv.compat,"",@"SHT_CUDA_COMPAT_INFO"
	.align	4
        /*0000*/ 	.byte	0x02, 0x09, 0x00, 0x00, 0x02, 0x02, 0x01, 0x00, 0x02, 0x05, 0x05, 0x00, 0x03, 0x07, 0x01, 0x01
        /*0010*/ 	.byte	0x02, 0x03, 0x00, 0x00, 0x02, 0x06, 0x01, 0x00, 0x04, 0x0b, 0x08, 0x00, 0x01, 0x00, 0x00, 0x00
        /*0020*/ 	.byte	0x00, 0x00, 0x00, 0x00


//--------------------- .nv.info._Z6kernelPfii    --------------------------
	.section	.nv.info._Z6kernelPfii,"",@"SHT_CUDA_INFO"
	.sectionflags	@""
	.align	4


	//----- nvinfo : EIATTR_CUDA_API_VERSION
	.align		4
        /*0000*/ 	.byte	0x04, 0x37
        /*0002*/ 	.short	(.L_13 - .L_12)
.L_12:
        /*0004*/ 	.word	0x00000082


	//----- nvinfo : EIATTR_KPARAM_INFO
	.align		4
.L_13:
        /*0008*/ 	.byte	0x04, 0x17
        /*000a*/ 	.short	(.L_15 - .L_14)
.L_14:
        /*000c*/ 	.word	0x00000000
        /*0010*/ 	.short	0x0002
        /*0012*/ 	.short	0x000c
        /*0014*/ 	.byte	0x00, 0xf0, 0x11, 0x00


	//----- nvinfo : EIATTR_KPARAM_INFO
	.align		4
.L_15:
        /*0018*/ 	.byte	0x04, 0x17
        /*001a*/ 	.short	(.L_17 - .L_16)
.L_16:
        /*001c*/ 	.word	0x00000000
        /*0020*/ 	.short	0x0001
        /*0022*/ 	.short	0x0008
        /*0024*/ 	.byte	0x00, 0xf0, 0x11, 0x00


	//----- nvinfo : EIATTR_KPARAM_INFO
	.align		4
.L_17:
        /*0028*/ 	.byte	0x04, 0x17
        /*002a*/ 	.short	(.L_19 - .L_18)
.L_18:
        /*002c*/ 	.word	0x00000000
        /*0030*/ 	.short	0x0000
        /*0032*/ 	.short	0x0000
        /*0034*/ 	.byte	0x00, 0xf5, 0x21, 0x00


	//----- nvinfo : EIATTR_SPARSE_MMA_MASK
	.align		4
.L_19:
        /*0038*/ 	.byte	0x03, 0x50
        /*003a*/ 	.short	0x0000


	//----- nvinfo : EIATTR_MAXREG_COUNT
	.align		4
        /*003c*/ 	.byte	0x03, 0x1b
        /*003e*/ 	.short	0x00ff


	//----- nvinfo : EIATTR_NUM_BARRIERS
	.align		4
        /*0040*/ 	.byte	0x02, 0x4c
        /*0042*/ 	.byte	0x01
	.zero		1


	//----- nvinfo : EIATTR_EXTERNS
	.align		4
        /*0044*/ 	.byte	0x04, 0x0f
        /*0046*/ 	.short	(.L_21 - .L_20)


	//   ....[0]....
	.align		4
.L_20:
        /*0048*/ 	.word	index@(vprintf)


	//----- nvinfo : EIATTR_MERCURY_ISA_VERSION
	.align		4
.L_21:
        /*004c*/ 	.byte	0x03, 0x5f
        /*004e*/ 	.short	0x0101


	//----- nvinfo : EIATTR_VRC_CTA_INIT_COUNT
	.align		4
        /*0050*/ 	.byte	0x02, 0x4a
	.zero		1
	.zero		1


	//----- nvinfo : EIATTR_SYSCALL_OFFSETS
	.align		4
        /*0054*/ 	.byte	0x04, 0x46
        /*0056*/ 	.short	(.L_23 - .L_22)


	//   ....[0]....
.L_22:
        /*0058*/ 	.word	0x00000160


	//   ....[1]....
        /*005c*/ 	.word	0x00000520


	//----- nvinfo : EIATTR_EXIT_INSTR_OFFSETS
	.align		4
.L_23:
        /*0060*/ 	.byte	0x04, 0x1c
        /*0062*/ 	.short	(.L_25 - .L_24)


	//   ....[0]....
.L_24:
        /*0064*/ 	.word	0x00000470


	//   ....[1]....
        /*0068*/ 	.word	0x00000530


	//----- nvinfo : EIATTR_CRS_STACK_SIZE
	.align		4
.L_25:
        /*006c*/ 	.byte	0x04, 0x1e
        /*006e*/ 	.short	(.L_27 - .L_26)
.L_26:
        /*0070*/ 	.word	0x00000000


	//----- nvinfo : EIATTR_CBANK_PARAM_SIZE
	.align		4
.L_27:
        /*0074*/ 	.byte	0x03, 0x19
        /*0076*/ 	.short	0x0010


	//----- nvinfo : EIATTR_PARAM_CBANK
	.align		4
        /*0078*/ 	.byte	0x04, 0x0a
        /*007a*/ 	.short	(.L_29 - .L_28)
	.align		4
.L_28:
        /*007c*/ 	.word	index@(.nv.constant0._Z6kernelPfii)
        /*0080*/ 	.short	0x0380
        /*0082*/ 	.short	0x0010


	//----- nvinfo : EIATTR_SW_WAR
	.align		4
.L_29:
        /*0084*/ 	.byte	0x04, 0x36
        /*0086*/ 	.short	(.L_31 - .L_30)
.L_30:
        /*0088*/ 	.word	0x00000008
.L_31:


//--------------------- .nv.callgraph             --------------------------
	.section	.nv.callgraph,"",@"SHT_CUDA_CALLGRAPH"
	.align	4
	.sectionentsize	8
	.align		4
        /*0000*/ 	.word	0x00000000
	.align		4
        /*0004*/ 	.word	0xffffffff
	.align		4
        /*0008*/ 	.word	index@(_Z6kernelPfii)
	.align		4
        /*000c*/ 	.word	index@(vprintf)
	.align		4
        /*0010*/ 	.word	0x00000000
	.align		4
        /*0014*/ 	.word	0xfffffffe
	.align		4
        /*0018*/ 	.word	0x00000000
	.align		4
        /*001c*/ 	.word	0xfffffffd
	.align		4
        /*0020*/ 	.word	0x00000000
	.align		4
        /*0024*/ 	.word	0xfffffffc


//--------------------- .nv.constant4             --------------------------
	.section	.nv.constant4,"a",@progbits
	.align	8
	.align		8
.nv.constant4:
        /*0000*/ 	.dword	vprintf
	.align		8
        /*0008*/ 	.dword	$str
	.align		8
        /*0010*/ 	.dword	$str$1


//--------------------- .text._Z6kernelPfii       --------------------------
	.section	.text._Z6kernelPfii,"ax",@progbits
	.align	128
        .global         _Z6kernelPfii
        .type           _Z6kernelPfii,@function
        .size           _Z6kernelPfii,(.L_x_15 - _Z6kernelPfii)
        .other          _Z6kernelPfii,@"STO_CUDA_ENTRY STV_DEFAULT"
_Z6kernelPfii:
.text._Z6kernelPfii:
[----:B------:R-:W0:Y:S01]  /*0000*/  LDC R1, c[0x0][0x37c] ;  /* 0x0000df00ff017b82 */ /* 0x000e220000000800 */
[----:B------:R-:W1:Y:S07]  /*0010*/  S2R R18, SR_TID.X ;  /* 0x0000000000127919 */ /* 0x000e6e0000002100 */
[----:B------:R-:W1:Y:S01]  /*0020*/  S2UR UR36, SR_CTAID.X ;  /* 0x00000000002479c3 */ /* 0x000e620000002500 */
[----:B------:R-:W2:Y:S01]  /*0030*/  LDCU UR4, c[0x0][0x2f8] ;  /* 0x00005f00ff0477ac */ /* 0x000ea20008000800 */
[----:B0-----:R-:W-:Y:S01]  /*0040*/  VIADD R1, R1, 0xfffffff8 ;  /* 0xfffffff801017836 */ /* 0x001fe20000000000 */
[----:B------:R-:W-:Y:S01]  /*0050*/  BSSY.RECONVERGENT B6, `(.L_x_0) ;  /* 0x0000012000067945 */ /* 0x000fe20003800200 */
[----:B------:R-:W0:Y:S01]  /*0060*/  LDCU UR5, c[0x0][0x2fc] ;  /* 0x00005f80ff0577ac */ /* 0x000e220008000800 */
[----:B------:R-:W3:Y:S02]  /*0070*/  LDCU UR37, c[0x0][0x388] ;  /* 0x00007100ff2577ac */ /* 0x000ee40008000800 */
[----:B--2---:R-:W-:-:S05]  /*0080*/  IADD3 R2, P1, PT, R1, UR4, RZ ;  /* 0x0000000401027c10 */ /* 0x004fca000ff3e0ff */
[----:B0-----:R-:W-:Y:S01]  /*0090*/  IMAD.X R16, RZ, RZ, UR5, P1 ;  /* 0x00000005ff107e24 */ /* 0x001fe200088e06ff */
[----:B-1----:R-:W-:-:S13]  /*00a0*/  LOP3.LUT P0, R17, R18, UR36, RZ, 0xfc, !PT ;  /* 0x0000002412117c12 */ /* 0x002fda000f80fcff */
[----:B---3--:R-:W-:Y:S05]  /*00b0*/  @P0 BRA `(.L_x_1) ;  /* 0x00000000002c0947 */ /* 0x008fea0003800000 */
[----:B------:R-:W0:Y:S01]  /*00c0*/  LDC R10, c[0x0][0x38c] ;  /* 0x0000e300ff0a7b82 */ /* 0x000e220000000800 */
[----:B------:R-:W-:Y:S01]  /*00d0*/  MOV R0, 0x0 ;  /* 0x0000000000007802 */ /* 0x000fe20000000f00 */
[----:B------:R-:W1:Y:S01]  /*00e0*/  LDCU.64 UR4, c[0x4][0x8] ;  /* 0x01000100ff0477ac */ /* 0x000e620008000a00 */
[----:B------:R-:W-:Y:S01]  /*00f0*/  MOV R6, R2 ;  /* 0x0000000200067202 */ /* 0x000fe20000000f00 */
[----:B------:R-:W-:-:S04]  /*0100*/  IMAD.MOV.U32 R7, RZ, RZ, R16 ;  /* 0x000000ffff077224 */ /* 0x000fc800078e0010 */
[----:B------:R2:W3:Y:S01]  /*0110*/  LDC.64 R8, c[0x4][R0] ;  /* 0x0100000000087b82 */ /* 0x0004e20000000a00 */
[----:B-1----:R-:W-:Y:S02]  /*0120*/  IMAD.U32 R4, RZ, RZ, UR4 ;  /* 0x00000004ff047e24 */ /* 0x002fe4000f8e00ff */
[----:B------:R-:W-:Y:S01]  /*0130*/  IMAD.U32 R5, RZ, RZ, UR5 ;  /* 0x00000005ff057e24 */ /* 0x000fe2000f8e00ff */
[----:B0-----:R2:W-:Y:S06]  /*0140*/  STL [R1], R10 ;  /* 0x0000000a01007387 */ /* 0x0015ec0000100800 */
[----:B------:R-:W-:-:S07]  /*0150*/  LEPC R20, `(.L_x_1) ;  /* 0x000000001014794e */ /* 0x000fce0000000000 */
[----:B--23--:R-:W-:Y:S05]  /*0160*/  CALL.ABS.NOINC R8 ;  /* 0x0000000008007343 */ /* 0x00cfea0003c00000 */
.L_x_1:
[----:B------:R-:W-:Y:S05]  /*0170*/  BSYNC.RECONVERGENT B6 ;  /* 0x0000000000067941 */ /* 0x000fea0003800200 */
.L_x_0:
[----:B------:R-:W0:Y:S01]  /*0180*/  LDC R9, c[0x0][0x360] ;  /* 0x0000d800ff097b82 */ /* 0x000e220000000800 */
[----:B------:R-:W1:Y:S01]  /*0190*/  LDCU UR4, c[0x0][0x388] ;  /* 0x00007100ff0477ac */ /* 0x000e620008000800 */
[----:B0-----:R-:W-:-:S05]  /*01a0*/  IMAD R3, R9, UR36, R18 ;  /* 0x0000002409037c24 */ /* 0x001fca000f8e0212 */
[----:B-1----:R-:W-:-:S13]  /*01b0*/  ISETP.GE.AND P0, PT, R3, UR4, PT ;  /* 0x0000000403007c0c */ /* 0x002fda000bf06270 */
[----:B------:R-:W-:Y:S05]  /*01c0*/  @P0 BRA `(.L_x_2) ;  /* 0x00000000009c0947 */ /* 0x000fea0003800000 */
[----:B------:R-:W0:Y:S01]  /*01d0*/  LDC.64 R4, c[0x0][0x358] ;  /* 0x0000d600ff047b82 */ /* 0x000e220000000a00 */
[----:B------:R-:W1:Y:S07]  /*01e0*/  LDCU UR4, c[0x0][0x370] ;  /* 0x00006e00ff0477ac */ /* 0x000e6e0008000800 */
[----:B------:R-:W2:Y:S01]  /*01f0*/  LDC.64 R6, c[0x0][0x380] ;  /* 0x0000e000ff067b82 */ /* 0x000ea20000000a00 */
[----:B-1----:R-:W-:-:S07]  /*0200*/  IMAD R28, R9, UR4, RZ ;  /* 0x00000004091c7c24 */ /* 0x002fce000f8e02ff */
.L_x_6:
[----:B-1----:R1:W3:Y:S01]  /*0210*/  I2F.F64 R8, R3 ;  /* 0x0000000300087312 */ /* 0x0022e20000201c00 */
[----:B------:R-:W-:Y:S01]  /*0220*/  BSSY.RECONVERGENT B0, `(.L_x_3) ;  /* 0x0000003000007945 */ /* 0x000fe20003800200 */
[----:B------:R-:W-:-:S07]  /*0230*/  MOV R0, 0x250 ;  /* 0x0000025000007802 */ /* 0x000fce0000000f00 */
[----:B0123--:R-:W-:Y:S05]  /*0240*/  CALL.REL.NOINC `($_Z6kernelPfii$__internal_accurate_pow) ;  /* 0x0000000400687944 */ /* 0x00ffea0003c00000 */
[----:B------:R-:W-:Y:S05]  /*0250*/  BSYNC.RECONVERGENT B0 ;  /* 0x0000000000007941 */ /* 0x000fea0003800200 */
.L_x_3:
[----:B------:R-:W0:Y:S01]  /*0260*/  MUFU.RSQ64H R15, R13 ;  /* 0x0000000d000f7308 */ /* 0x000e220000001c00 */
[----:B------:R-:W-:Y:S01]  /*0270*/  VIADD R14, R13, 0xfcb00000 ;  /* 0xfcb000000d0e7836 */ /* 0x000fe20000000000 */
[----:B------:R-:W-:Y:S01]  /*0280*/  MOV R21, 0x3fd80000 ;  /* 0x3fd8000000157802 */ /* 0x000fe20000000f00 */
[----:B------:R-:W-:Y:S01]  /*0290*/  IMAD.MOV.U32 R20, RZ, RZ, 0x0 ;  /* 0x00000000ff147424 */ /* 0x000fe200078e00ff */
[----:B------:R-:W-:Y:S01]  /*02a0*/  BSSY.RECONVERGENT B0, `(.L_x_4) ;  /* 0x0000010000007945 */ /* 0x000fe20003800200 */
[----:B------:R-:W-:Y:S02]  /*02b0*/  ISETP.NE.AND P0, PT, R3, RZ, PT ;  /* 0x000000ff0300720c */ /* 0x000fe40003f05270 */
[----:B------:R-:W-:Y:S01]  /*02c0*/  ISETP.GE.U32.AND P1, PT, R14, 0x7ca00000, PT ;  /* 0x7ca000000e00780c */ /* 0x000fe20003f26070 */
[----:B0-----:R-:W-:-:S08]  /*02d0*/  DMUL R8, R14, R14 ;  /* 0x0000000e0e087228 */ /* 0x001fd00000000000 */
[----:B------:R-:W-:-:S08]  /*02e0*/  DFMA R8, R12, -R8, 1 ;  /* 0x3ff000000c08742b */ /* 0x000fd00000000808 */
[----:B------:R-:W-:Y:S02]  /*02f0*/  DFMA R20, R8, R20, 0.5 ;  /* 0x3fe000000814742b */ /* 0x000fe40000000014 */
[----:B------:R-:W-:-:S08]  /*0300*/  DMUL R8, R14, R8 ;  /* 0x000000080e087228 */ /* 0x000fd00000000000 */
[----:B------:R-:W-:-:S08]  /*0310*/  DFMA R20, R20, R8, R14 ;  /* 0x000000081414722b */ /* 0x000fd0000000000e */
[----:B------:R-:W-:Y:S02]  /*0320*/  DMUL R10, R12, R20 ;  /* 0x000000140c0a7228 */ /* 0x000fe40000000000 */
[----:B------:R-:W-:Y:S02]  /*0330*/  VIADD R19, R21, 0xfff00000 ;  /* 0xfff0000015137836 */ /* 0x000fe40000000000 */
[----:B------:R-:W-:-:S04]  /*0340*/  IMAD.MOV.U32 R18, RZ, RZ, R20 ;  /* 0x000000ffff127224 */ /* 0x000fc800078e0014 */
[----:B------:R-:W-:-:S08]  /*0350*/  DFMA R8, R10, -R10, R12 ;  /* 0x8000000a0a08722b */ /* 0x000fd0000000000c */
[----:B------:R-:W-:Y:S01]  /*0360*/  DFMA R22, R8, R18, R10 ;  /* 0x000000120816722b */ /* 0x000fe2000000000a */
[----:B------:R-:W-:Y:S10]  /*0370*/  @!P1 BRA `(.L_x_5) ;  /* 0x0000000000089947 */ /* 0x000ff40003800000 */
[----:B------:R-:W-:-:S07]  /*0380*/  MOV R0, 0x3a0 ;  /* 0x000003a000007802 */ /* 0x000fce0000000f00 */
[----:B------:R-:W-:Y:S05]  /*0390*/  CALL.REL.NOINC `($__internal_0_$__cuda_sm20_dsqrt_rn_f64_mediumpath_v1) ;  /* 0x0000000000687944 */ /* 0x000fea0003c00000 */
.L_x_5:
[----:B------:R-:W-:Y:S05]  /*03a0*/  BSYNC.RECONVERGENT B0 ;  /* 0x0000000000007941 */ /* 0x000fea0003800200 */
.L_x_4:
[----:B------:R-:W0:Y:S01]  /*03b0*/  F2F.F32.F64 R22, R22 ;  /* 0x0000001600167310 */ /* 0x000e220000301000 */
[----:B------:R-:W-:Y:S01]  /*03c0*/  IMAD.WIDE R8, R3, 0x4, R6 ;  /* 0x0000000403087825 */ /* 0x000fe200078e0206 */
[----:B------:R-:W-:Y:S02]  /*03d0*/  R2UR UR4, R4 ;  /* 0x00000000040472ca */ /* 0x000fe400000e0000 */
[----:B------:R-:W-:Y:S01]  /*03e0*/  R2UR UR5, R5 ;  /* 0x00000000050572ca */ /* 0x000fe200000e0000 */
[----:B------:R-:W-:Y:S01]  /*03f0*/  IMAD.IADD R3, R28, 0x1, R3 ;  /* 0x000000011c037824 */ /* 0x000fe200078e0203 */
[----:B0-----:R-:W-:-:S04]  /*0400*/  FSEL R11, R22, 1, P0 ;  /* 0x3f800000160b7808 */ /* 0x001fc80000000000 */
[----:B------:R-:W-:-:S07]  /*0410*/  ISETP.GE.AND P0, PT, R3, UR37, PT ;  /* 0x0000002503007c0c */ /* 0x000fce000bf06270 */
[----:B------:R1:W-:Y:S06]  /*0420*/  STG.E desc[UR4][R8.64], R11 ;  /* 0x0000000b08007986 */ /* 0x0003ec000c101904 */
[----:B------:R-:W-:Y:S05]  /*0430*/  @!P0 BRA `(.L_x_6) ;  /* 0xfffffffc00748947 */ /* 0x000fea000383ffff */
.L_x_2:
[----:B------:R-:W-:Y:S05]  /*0440*/  WARPSYNC.ALL ;  /* 0x0000000000007948 */ /* 0x000fea0003800000 */
[----:B------:R-:W-:Y:S01]  /*0450*/  BAR.SYNC.DEFER_BLOCKING 0x0 ;  /* 0x0000000000007b1d */ /* 0x000fe20000010000 */
[----:B------:R-:W-:-:S13]  /*0460*/  ISETP.NE.AND P0, PT, R17, RZ, PT ;  /* 0x000000ff1100720c */ /* 0x000fda0003f05270 */
[----:B------:R-:W-:Y:S05]  /*0470*/  @P0 EXIT ;  /* 0x000000000000094d */ /* 0x000fea0003800000 */
[----:B------:R-:W0:Y:S01]  /*0480*/  LDC R0, c[0x0][0x38c] ;  /* 0x0000e300ff007b82 */ /* 0x000e220000000800 */
[----:B------:R-:W-:Y:S01]  /*0490*/  MOV R3, 0x0 ;  /* 0x0000000000037802 */ /* 0x000fe20000000f00 */
[----:B------:R-:W2:Y:S01]  /*04a0*/  LDCU.64 UR4, c[0x4][0x10] ;  /* 0x01000200ff0477ac */ /* 0x000ea20008000a00 */
[----:B------:R-:W-:Y:S02]  /*04b0*/  IMAD.MOV.U32 R6, RZ, RZ, R2 ;  /* 0x000000ffff067224 */ /* 0x000fe400078e0002 */
[----:B------:R-:W-:-:S03]  /*04c0*/  IMAD.MOV.U32 R7, RZ, RZ, R16 ;  /* 0x000000ffff077224 */ /* 0x000fc600078e0010 */
[----:B-1----:R1:W3:Y:S01]  /*04d0*/  LDC.64 R8, c[0x4][R3] ;  /* 0x0100000003087b82 */ /* 0x0022e20000000a00 */
[----:B--2---:R-:W-:Y:S01]  /*04e0*/  MOV R4, UR4 ;  /* 0x0000000400047c02 */ /* 0x004fe20008000f00 */
[----:B------:R-:W-:Y:S01]  /*04f0*/  IMAD.U32 R5, RZ, RZ, UR5 ;  /* 0x00000005ff057e24 */ /* 0x000fe2000f8e00ff */
[----:B0-----:R1:W-:Y:S06]  /*0500*/  STL [R1], R0 ;  /* 0x0000000001007387 */ /* 0x0013ec0000100800 */
[----:B------:R-:W-:-:S07]  /*0510*/  LEPC R20, `(.L_x_7) ;  /* 0x000000001014794e */ /* 0x000fce0000000000 */
[----:B-1-3--:R-:W-:Y:S05]  /*0520*/  CALL.ABS.NOINC R8 ;  /* 0x0000000008007343 */ /* 0x00afea0003c00000 */
.L_x_7:
[----:B------:R-:W-:Y:S05]  /*0530*/  EXIT ;  /* 0x000000000000794d */ /* 0x000fea0003800000 */
        .weak           $__internal_0_$__cuda_sm20_dsqrt_rn_f64_mediumpath_v1
        .type           $__internal_0_$__cuda_sm20_dsqrt_rn_f64_mediumpath_v1,@function
        .size           $__internal_0_$__cuda_sm20_dsqrt_rn_f64_mediumpath_v1,($_Z6kernelPfii$__internal_accurate_pow - $__internal_0_$__cuda_sm20_dsqrt_rn_f64_mediumpath_v1)
$__internal_0_$__cuda_sm20_dsqrt_rn_f64_mediumpath_v1:
[----:B------:R-:W-:Y:S01]  /*0540*/  ISETP.GE.U32.AND P1, PT, R14, -0x3400000, PT ;  /* 0xfcc000000e00780c */ /* 0x000fe20003f26070 */
[----:B------:R-:W-:Y:S01]  /*0550*/  BSSY.RECONVERGENT B1, `(.L_x_8) ;  /* 0x0000024000017945 */ /* 0x000fe20003800200 */
[----:B------:R-:W-:-:S11]  /*0560*/  MOV R18, R20 ;  /* 0x0000001400127202 */ /* 0x000fd60000000f00 */
[----:B------:R-:W-:Y:S05]  /*0570*/  @!P1 BRA `(.L_x_9) ;  /* 0x0000000000209947 */ /* 0x000fea0003800000 */
[----:B------:R-:W-:-:S10]  /*0580*/  DFMA.RM R18, R8, R18, R10 ;  /* 0x000000120812722b */ /* 0x000fd4000000400a */
[----:B------:R-:W-:-:S05]  /*0590*/  IADD3 R8, P1, PT, R18, 0x1, RZ ;  /* 0x0000000112087810 */ /* 0x000fca0007f3e0ff */
[----:B------:R-:W-:-:S06]  /*05a0*/  IMAD.X R9, RZ, RZ, R19, P1 ;  /* 0x000000ffff097224 */ /* 0x000fcc00008e0613 */
[----:B------:R-:W-:-:S08]  /*05b0*/  DFMA.RP R12, -R18, R8, R12 ;  /* 0x00000008120c722b */ /* 0x000fd0000000810c */
[----:B------:R-:W-:-:S06]  /*05c0*/  DSETP.GT.AND P1, PT, R12, RZ, PT ;  /* 0x000000ff0c00722a */ /* 0x000fcc0003f24000 */
[----:B------:R-:W-:Y:S02]  /*05d0*/  FSEL R8, R8, R18, P1 ;  /* 0x0000001208087208 */ /* 0x000fe40000800000 */
[----:B------:R-:W-:Y:S01]  /*05e0*/  FSEL R9, R9, R19, P1 ;  /* 0x0000001309097208 */ /* 0x000fe20000800000 */
[----:B------:R-:W-:Y:S06]  /*05f0*/  BRA `(.L_x_10) ;  /* 0x0000000000647947 */ /* 0x000fec0003800000 */
.L_x_9:
[----:B------:R-:W-:-:S14]  /*0600*/  DSETP.NE.AND P1, PT, R12, RZ, PT ;  /* 0x000000ff0c00722a */ /* 0x000fdc0003f25000 */
[----:B------:R-:W-:Y:S05]  /*0610*/  @!P1 BRA `(.L_x_11) ;  /* 0x0000000000589947 */ /* 0x000fea0003800000 */
[----:B------:R-:W-:-:S13]  /*0620*/  ISETP.GE.AND P1, PT, R13, RZ, PT ;  /* 0x000000ff0d00720c */ /* 0x000fda0003f26270 */
[----:B------:R-:W-:Y:S02]  /*0630*/  @!P1 IMAD.MOV.U32 R8, RZ, RZ, 0x0 ;  /* 0x00000000ff089424 */ /* 0x000fe400078e00ff */
[----:B------:R-:W-:Y:S01]  /*0640*/  @!P1 IMAD.MOV.U32 R9, RZ, RZ, -0x80000 ;  /* 0xfff80000ff099424 */ /* 0x000fe200078e00ff */
[----:B------:R-:W-:Y:S06]  /*0650*/  @!P1 BRA `(.L_x_10) ;  /* 0x00000000004c9947 */ /* 0x000fec0003800000 */
[----:B------:R-:W-:-:S13]  /*0660*/  ISETP.GT.AND P1, PT, R13, 0x7fefffff, PT ;  /* 0x7fefffff0d00780c */ /* 0x000fda0003f24270 */
[----:B------:R-:W-:Y:S05]  /*0670*/  @P1 BRA `(.L_x_11) ;  /* 0x0000000000401947 */ /* 0x000fea0003800000 */
[----:B------:R-:W-:Y:S01]  /*0680*/  DMUL R8, R12, 8.11296384146066816958e+31 ;  /* 0x469000000c087828 */ /* 0x000fe20000000000 */
[----:B------:R-:W-:Y:S01]  /*0690*/  MOV R10, RZ ;  /* 0x000000ff000a7202 */ /* 0x000fe20000000f00 */
[----:B------:R-:W-:Y:S02]  /*06a0*/  IMAD.MOV.U32 R14, RZ, RZ, 0x0 ;  /* 0x00000000ff0e7424 */ /* 0x000fe400078e00ff */
[----:B------:R-:W-:Y:S02]  /*06b0*/  IMAD.MOV.U32 R15, RZ, RZ, 0x3fd80000 ;  /* 0x3fd80000ff0f7424 */ /* 0x000fe400078e00ff */
[----:B------:R-:W0:Y:S02]  /*06c0*/  MUFU.RSQ64H R11, R9 ;  /* 0x00000009000b7308 */ /* 0x000e240000001c00 */
[----:B0-----:R-:W-:-:S08]  /*06d0*/  DMUL R12, R10, R10 ;  /* 0x0000000a0a0c7228 */ /* 0x001fd00000000000 */
[----:B------:R-:W-:-:S08]  /*06e0*/  DFMA R12, R8, -R12, 1 ;  /* 0x3ff00000080c742b */ /* 0x000fd0000000080c */
[----:B------:R-:W-:Y:S02]  /*06f0*/  DFMA R14, R12, R14, 0.5 ;  /* 0x3fe000000c0e742b */ /* 0x000fe4000000000e */
[----:B------:R-:W-:-:S08]  /*0700*/  DMUL R12, R10, R12 ;  /* 0x0000000c0a0c7228 */ /* 0x000fd00000000000 */
[----:B------:R-:W-:-:S08]  /*0710*/  DFMA R12, R14, R12, R10 ;  /* 0x0000000c0e0c722b */ /* 0x000fd0000000000a */
[----:B------:R-:W-:Y:S02]  /*0720*/  DMUL R10, R8, R12 ;  /* 0x0000000c080a7228 */ /* 0x000fe40000000000 */
[----:B------:R-:W-:-:S06]  /*0730*/  VIADD R13, R13, 0xfff00000 ;  /* 0xfff000000d0d7836 */ /* 0x000fcc0000000000 */
[----:B------:R-:W-:-:S08]  /*0740*/  DFMA R14, R10, -R10, R8 ;  /* 0x8000000a0a0e722b */ /* 0x000fd00000000008 */
[----:B------:R-:W-:-:S10]  /*0750*/  DFMA R8, R12, R14, R10 ;  /* 0x0000000e0c08722b */ /* 0x000fd4000000000a */
[----:B------:R-:W-:Y:S01]  /*0760*/  IADD3 R9, PT, PT, R9, -0x3500000, RZ ;  /* 0xfcb0000009097810 */ /* 0x000fe20007ffe0ff */
[----:B------:R-:W-:Y:S06]  /*0770*/  BRA `(.L_x_10) ;  /* 0x0000000000047947 */ /* 0x000fec0003800000 */
.L_x_11:
[----:B------:R-:W-:-:S11]  /*0780*/  DADD R8, R12, R12 ;  /* 0x000000000c087229 */ /* 0x000fd6000000000c */
.L_x_10:
[----:B------:R-:W-:Y:S05]  /*0790*/  BSYNC.RECONVERGENT B1 ;  /* 0x0000000000017941 */ /* 0x000fea0003800200 */
.L_x_8:
[----:B------:R-:W-:Y:S02]  /*07a0*/  IMAD.MOV.U32 R22, RZ, RZ, R8 ;  /* 0x000000ffff167224 */ /* 0x000fe400078e0008 */
[----:B------:R-:W-:Y:S01]  /*07b0*/  IMAD.MOV.U32 R23, RZ, RZ, R9 ;  /* 0x000000ffff177224 */ /* 0x000fe200078e0009 */
[----:B------:R-:W-:Y:S01]  /*07c0*/  MOV R9, 0x0 ;  /* 0x0000000000097802 */ /* 0x000fe20000000f00 */
[----:B------:R-:W-:-:S04]  /*07d0*/  IMAD.MOV.U32 R8, RZ, RZ, R0 ;  /* 0x000000ffff087224 */ /* 0x000fc800078e0000 */
[----:B------:R-:W-:Y:S05]  /*07e0*/  RET.REL.NODEC R8 `(_Z6kernelPfii) ;  /* 0xfffffff808047950 */ /* 0x000fea0003c3ffff */
        .type           $_Z6kernelPfii$__internal_accurate_pow,@function
        .size           $_Z6kernelPfii$__internal_accurate_pow,(.L_x_15 - $_Z6kernelPfii$__internal_accurate_pow)
$_Z6kernelPfii$__internal_accurate_pow:
[----:B------:R-:W0:Y:S01]  /*07f0*/  MUFU.RCP64H R19, 1.785396575927734375 ;  /* 0x3ffc90fc00137908 */ /* 0x000e220000001800 */
[----:B------:R-:W-:Y:S01]  /*0800*/  IMAD.MOV.U32 R10, RZ, RZ, -0x7f23cc9 ;  /* 0xf80dc337ff0a7424 */ /* 0x000fe200078e00ff */
[----:B------:R-:W-:Y:S01]  /*0810*/  UMOV UR4, 0x3f91e648 ;  /* 0x3f91e64800047882 */ /* 0x000fe20000000000 */
[----:B------:R-:W-:Y:S01]  /*0820*/  IMAD.MOV.U32 R11, RZ, RZ, 0x3ffc90fc ;  /* 0x3ffc90fcff0b7424 */ /* 0x000fe200078e00ff */
[----:B------:R-:W-:Y:S01]  /*0830*/  UMOV UR5, 0x3fcb7818 ;  /* 0x3fcb781800057882 */ /* 0x000fe20000000000 */
[----:B------:R-:W-:Y:S01]  /*0840*/  IMAD.MOV.U32 R18, RZ, RZ, RZ ;  /* 0x000000ffff127224 */ /* 0x000fe200078e00ff */
[----:B------:R-:W-:Y:S01]  /*0850*/  MOV R12, 0x41ad3b5a ;  /* 0x41ad3b5a000c7802 */ /* 0x000fe20000000f00 */
[----:B------:R-:W-:Y:S01]  /*0860*/  IMAD.MOV.U32 R13, RZ, RZ, 0x3ed0f5d2 ;  /* 0x3ed0f5d2ff0d7424 */ /* 0x000fe200078e00ff */
[----:B------:R-:W-:Y:S01]  /*0870*/  UMOV UR6, 0x7d2cafe2 ;  /* 0x7d2cafe200067882 */ /* 0x000fe20000000000 */
[----:B------:R-:W-:Y:S02]  /*0880*/  UMOV UR7, 0x3eb0f5ff ;  /* 0x3eb0f5ff00077882 */ /* 0x000fe40000000000 */
[----:B0-----:R-:W-:-:S08]  /*0890*/  DFMA R10, R18, -R10, 1 ;  /* 0x3ff00000120a742b */ /* 0x001fd0000000080a */
[----:B------:R-:W-:-:S08]  /*08a0*/  DFMA R10, R10, R10, R10 ;  /* 0x0000000a0a0a722b */ /* 0x000fd0000000000a */
[----:B------:R-:W-:-:S08]  /*08b0*/  DFMA R18, R18, R10, R18 ;  /* 0x0000000a1212722b */ /* 0x000fd00000000012 */
[----:B------:R-:W-:-:S08]  /*08c0*/  DMUL R10, R18, -UR4 ;  /* 0x80000004120a7c28 */ /* 0x000fd00008000000 */
[----:B------:R-:W-:-:S08]  /*08d0*/  DFMA R10, R18, -UR4, R10 ;  /* 0x80000004120a7c2b */ /* 0x000fd0000800000a */
[C---:B------:R-:W-:Y:S02]  /*08e0*/  DMUL R24, R10.reuse, R10 ;  /* 0x0000000a0a187228 */ /* 0x040fe40000000000 */
[----:B------:R-:W-:-:S06]  /*08f0*/  DADD R14, -R10, -UR4 ;  /* 0x800000040a0e7e29 */ /* 0x000fcc0008000100 */
[----:B------:R-:W-:Y:S01]  /*0900*/  DFMA R12, R24, UR6, R12 ;  /* 0x00000006180c7c2b */ /* 0x000fe2000800000c */
[----:B------:R-:W-:Y:S01]  /*0910*/  UMOV UR6, 0x75488a3f ;  /* 0x75488a3f00067882 */ /* 0x000fe20000000000 */
[----:B------:R-:W-:Y:S01]  /*0920*/  UMOV UR7, 0x3ef3b20a ;  /* 0x3ef3b20a00077882 */ /* 0x000fe20000000000 */
[----:B------:R-:W-:-:S05]  /*0930*/  DADD R14, R14, R14 ;  /* 0x000000000e0e7229 */ /* 0x000fca000000000e */
[----:B------:R-:W-:Y:S01]  /*0940*/  DFMA R12, R24, R12, UR6 ;  /* 0x00000006180c7e2b */ /* 0x000fe2000800000c */
[----:B------:R-:W-:Y:S01]  /*0950*/  UMOV UR6, 0xe4faecd5 ;  /* 0xe4faecd500067882 */ /* 0x000fe20000000000 */
[----:B------:R-:W-:Y:S01]  /*0960*/  UMOV UR7, 0x3f1745cd ;  /* 0x3f1745cd00077882 */ /* 0x000fe20000000000 */
[----:B------:R-:W-:Y:S01]  /*0970*/  DFMA R14, -R10, -UR4, R14 ;  /* 0x800000040a0e7c2b */ /* 0x000fe2000800010e */
[----:B------:R-:W-:Y:S01]  /*0980*/  UMOV UR4, 0xb9e7b0 ;  /* 0x00b9e7b000047882 */ /* 0x000fe20000000000 */
[----:B------:R-:W-:-:S03]  /*0990*/  UMOV UR5, 0x3c46a4cb ;  /* 0x3c46a4cb00057882 */ /* 0x000fc60000000000 */
[----:B------:R-:W-:Y:S01]  /*09a0*/  DFMA R12, R24, R12, UR6 ;  /* 0x00000006180c7e2b */ /* 0x000fe2000800000c */
[----:B------:R-:W-:Y:S01]  /*09b0*/  UMOV UR6, 0x258a578b ;  /* 0x258a578b00067882 */ /* 0x000fe20000000000 */
[----:B------:R-:W-:Y:S01]  /*09c0*/  UMOV UR7, 0x3f3c71c7 ;  /* 0x3f3c71c700077882 */ /* 0x000fe20000000000 */
[----:B------:R-:W-:Y:S02]  /*09d0*/  DMUL R14, R18, R14 ;  /* 0x0000000e120e7228 */ /* 0x000fe40000000000 */
[----:B------:R-:W-:-:S03]  /*09e0*/  DMUL R18, R10, R10 ;  /* 0x0000000a0a127228 */ /* 0x000fc60000000000 */
[----:B------:R-:W-:Y:S01]  /*09f0*/  DFMA R12, R24, R12, UR6 ;  /* 0x00000006180c7e2b */ /* 0x000fe2000800000c */
[----:B------:R-:W-:Y:S01]  /*0a00*/  UMOV UR6, 0x9242b910 ;  /* 0x9242b91000067882 */ /* 0x000fe20000000000 */
[----:B------:R-:W-:-:S06]  /*0a10*/  UMOV UR7, 0x3f624924 ;  /* 0x3f62492400077882 */ /* 0x000fcc0000000000 */
[----:B------:R-:W-:Y:S01]  /*0a20*/  DFMA R22, R24, R12, UR6 ;  /* 0x0000000618167e2b */ /* 0x000fe2000800000c */
[----:B------:R-:W-:Y:S01]  /*0a30*/  UMOV UR6, 0x99999dfb ;  /* 0x99999dfb00067882 */ /* 0x000fe20000000000 */
[----:B------:R-:W-:-:S06]  /*0a40*/  UMOV UR7, 0x3f899999 ;  /* 0x3f89999900077882 */ /* 0x000fcc0000000000 */
[----:B------:R-:W-:Y:S01]  /*0a50*/  DFMA R22, R24, R22, UR6 ;  /* 0x0000000618167e2b */ /* 0x000fe20008000016 */
[----:B------:R-:W-:Y:S01]  /*0a60*/  UMOV UR6, 0x55555555 ;  /* 0x5555555500067882 */ /* 0x000fe20000000000 */
[----:B------:R-:W-:-:S06]  /*0a70*/  UMOV UR7, 0x3fb55555 ;  /* 0x3fb5555500077882 */ /* 0x000fcc0000000000 */
[----:B------:R-:W-:-:S08]  /*0a80*/  DFMA R12, R24, R22, UR6 ;  /* 0x00000006180c7e2b */ /* 0x000fd00008000016 */
[----:B------:R-:W-:-:S08]  /*0a90*/  DADD R20, -R12, UR6 ;  /* 0x000000060c147e29 */ /* 0x000fd00008000100 */
[----:B------:R-:W-:Y:S02]  /*0aa0*/  DFMA R20, R24, R22, R20 ;  /* 0x000000161814722b */ /* 0x000fe40000000014 */
[----:B------:R-:W-:Y:S01]  /*0ab0*/  DFMA R24, R10, R10, -R18 ;  /* 0x0000000a0a18722b */ /* 0x000fe20000000812 */
[----:B------:R-:W-:Y:S02]  /*0ac0*/  VIADD R23, R15, 0x100000 ;  /* 0x001000000f177836 */ /* 0x000fe40000000000 */
[----:B------:R-:W-:-:S03]  /*0ad0*/  IMAD.MOV.U32 R22, RZ, RZ, R14 ;  /* 0x000000ffff167224 */ /* 0x000fc600078e000e */
[----:B------:R-:W-:Y:S01]  /*0ae0*/  DADD R20, R20, -UR4 ;  /* 0x8000000414147e29 */ /* 0x000fe20008000000 */
[----:B------:R-:W-:Y:S01]  /*0af0*/  UMOV UR4, 0x0 ;  /* 0x0000000000047882 */ /* 0x000fe20000000000 */
[----:B------:R-:W-:Y:S01]  /*0b00*/  UMOV UR5, 0x40000000 ;  /* 0x4000000000057882 */ /* 0x000fe20000000000 */
[C---:B------:R-:W-:Y:S02]  /*0b10*/  DFMA R22, R10.reuse, R22, R24 ;  /* 0x000000160a16722b */ /* 0x040fe40000000018 */
[----:B------:R-:W-:-:S08]  /*0b20*/  DMUL R24, R10, R18 ;  /* 0x000000120a187228 */ /* 0x000fd00000000000 */
[----:B------:R-:W-:-:S08]  /*0b30*/  DFMA R26, R10, R18, -R24 ;  /* 0x000000120a1a722b */ /* 0x000fd00000000818 */
[----:B------:R-:W-:Y:S02]  /*0b40*/  DFMA R26, R14, R18, R26 ;  /* 0x000000120e1a722b */ /* 0x000fe4000000001a */
[----:B------:R-:W-:-:S06]  /*0b50*/  DADD R18, R12, R20 ;  /* 0x000000000c127229 */ /* 0x000fcc0000000014 */
[----:B------:R-:W-:Y:S02]  /*0b60*/  DFMA R22, R10, R22, R26 ;  /* 0x000000160a16722b */ /* 0x000fe4000000001a */
[----:B------:R-:W-:-:S08]  /*0b70*/  DADD R26, R12, -R18 ;  /* 0x000000000c1a7229 */ /* 0x000fd00000000812 */
[----:B------:R-:W-:Y:S02]  /*0b80*/  DADD R26, R20, R26 ;  /* 0x00000000141a7229 */ /* 0x000fe4000000001a */
[----:B------:R-:W-:-:S08]  /*0b90*/  DMUL R20, R18, R24 ;  /* 0x0000001812147228 */ /* 0x000fd00000000000 */
[----:B------:R-:W-:-:S08]  /*0ba0*/  DFMA R12, R18, R24, -R20 ;  /* 0x00000018120c722b */ /* 0x000fd00000000814 */
[----:B------:R-:W-:-:S08]  /*0bb0*/  DFMA R12, R18, R22, R12 ;  /* 0x00000016120c722b */ /* 0x000fd0000000000c */
[----:B------:R-:W-:-:S08]  /*0bc0*/  DFMA R26, R26, R24, R12 ;  /* 0x000000181a1a722b */ /* 0x000fd0000000000c */
[----:B------:R-:W-:-:S08]  /*0bd0*/  DADD R18, R20, R26 ;  /* 0x0000000014127229 */ /* 0x000fd0000000001a */
[--C-:B------:R-:W-:Y:S02]  /*0be0*/  DADD R12, R10, R18.reuse ;  /* 0x000000000a0c7229 */ /* 0x100fe40000000012 */
[----:B------:R-:W-:-:S06]  /*0bf0*/  DADD R20, R20, -R18 ;  /* 0x0000000014147229 */ /* 0x000fcc0000000812 */
[----:B------:R-:W-:Y:S02]  /*0c00*/  DADD R10, R10, -R12 ;  /* 0x000000000a0a7229 */ /* 0x000fe4000000080c */
[----:B------:R-:W-:-:S06]  /*0c10*/  DADD R20, R26, R20 ;  /* 0x000000001a147229 */ /* 0x000fcc0000000014 */
[----:B------:R-:W-:-:S08]  /*0c20*/  DADD R10, R18, R10 ;  /* 0x00000000120a7229 */ /* 0x000fd0000000000a */
[----:B------:R-:W-:Y:S01]  /*0c30*/  DADD R20, R20, R10 ;  /* 0x0000000014147229 */ /* 0x000fe2000000000a */
[----:B------:R-:W-:Y:S01]  /*0c40*/  MOV R10, 0xfefa39ef ;  /* 0xfefa39ef000a7802 */ /* 0x000fe20000000f00 */
[----:B------:R-:W-:-:S06]  /*0c50*/  IMAD.MOV.U32 R11, RZ, RZ, 0x3fe62e42 ;  /* 0x3fe62e42ff0b7424 */ /* 0x000fcc00078e00ff */
[----:B------:R-:W-:Y:S01]  /*0c60*/  DADD R20, R14, R20 ;  /* 0x000000000e147229 */ /* 0x000fe20000000014 */
[----:B------:R-:W-:Y:S02]  /*0c70*/  IMAD.MOV.U32 R14, RZ, RZ, -0x105c611 ;  /* 0xfefa39efff0e7424 */ /* 0x000fe400078e00ff */
[----:B------:R-:W-:-:S05]  /*0c80*/  IMAD.MOV.U32 R15, RZ, RZ, 0x3fe62e42 ;  /* 0x3fe62e42ff0f7424 */ /* 0x000fca00078e00ff */
[----:B------:R-:W-:-:S08]  /*0c90*/  DADD R18, R12, R20 ;  /* 0x000000000c127229 */ /* 0x000fd00000000014 */
[--C-:B------:R-:W-:Y:S02]  /*0ca0*/  DFMA R10, R10, UR4, R18.reuse ;  /* 0x000000040a0a7c2b */ /* 0x100fe40008000012 */
[----:B------:R-:W-:-:S06]  /*0cb0*/  DADD R22, R12, -R18 ;  /* 0x000000000c167229 */ /* 0x000fcc0000000812 */
[----:B------:R-:W-:Y:S02]  /*0cc0*/  DFMA R12, -R14, 2, R10 ;  /* 0x400000000e0c782b */ /* 0x000fe4000000010a */
[----:B------:R-:W-:Y:S01]  /*0cd0*/  DADD R22, R20, R22 ;  /* 0x0000000014167229 */ /* 0x000fe20000000016 */
[----:B------:R-:W-:-:S05]  /*0ce0*/  LOP3.LUT R21, R9, 0xff0fffff, RZ, 0xc0, !PT ;  /* 0xff0fffff09157812 */ /* 0x000fca00078ec0ff */
[----:B------:R-:W-:Y:S01]  /*0cf0*/  DADD R12, -R18, R12 ;  /* 0x00000000120c7229 */ /* 0x000fe2000000010c */
[----:B------:R-:W-:Y:S01]  /*0d00*/  MOV R18, 0x3b39803f ;  /* 0x3b39803f00127802 */ /* 0x000fe20000000f00 */
[----:B------:R-:W-:-:S06]  /*0d10*/  IMAD.MOV.U32 R19, RZ, RZ, 0x3c7abc9e ;  /* 0x3c7abc9eff137424 */ /* 0x000fcc00078e00ff */
[----:B------:R-:W-:-:S08]  /*0d20*/  DADD R12, R22, -R12 ;  /* 0x00000000160c7229 */ /* 0x000fd0000000080c */
[----:B------:R-:W-:Y:S01]  /*0d30*/  DFMA R18, R18, UR4, R12 ;  /* 0x0000000412127c2b */ /* 0x000fe2000800000c */
[----:B------:R-:W-:Y:S01]  /*0d40*/  UMOV UR4, 0x3b39803f ;  /* 0x3b39803f00047882 */ /* 0x000fe20000000000 */
[----:B------:R-:W-:Y:S01]  /*0d50*/  IMAD.SHL.U32 R12, R9, 0x2, RZ ;  /* 0x00000002090c7824 */ /* 0x000fe200078e00ff */
[----:B------:R-:W-:-:S04]  /*0d60*/  UMOV UR5, 0x3c7abc9e ;  /* 0x3c7abc9e00057882 */ /* 0x000fc80000000000 */
[----:B------:R-:W-:Y:S01]  /*0d70*/  ISETP.GT.U32.AND P0, PT, R12, -0x2000001, PT ;  /* 0xfdffffff0c00780c */ /* 0x000fe20003f04070 */
[----:B------:R-:W-:-:S03]  /*0d80*/  DADD R12, R10, R18 ;  /* 0x000000000a0c7229 */ /* 0x000fc60000000012 */
[----:B------:R-:W-:-:S05]  /*0d90*/  SEL R9, R21, R9, P0 ;  /* 0x0000000915097207 */ /* 0x000fca0000000000 */
[----:B------:R-:W-:Y:S02]  /*0da0*/  DADD R10, R10, -R12 ;  /* 0x000000000a0a7229 */ /* 0x000fe4000000080c */
[----:B------:R-:W-:-:S06]  /*0db0*/  DMUL R20, R12, R8 ;  /* 0x000000080c147228 */ /* 0x000fcc0000000000 */
[----:B------:R-:W-:Y:S02]  /*0dc0*/  DADD R10, R18, R10 ;  /* 0x00000000120a7229 */ /* 0x000fe4000000000a */
[----:B------:R-:W-:-:S08]  /*0dd0*/  DFMA R12, R12, R8, -R20 ;  /* 0x000000080c0c722b */ /* 0x000fd00000000814 */
[----:B------:R-:W-:Y:S01]  /*0de0*/  DFMA R12, R10, R8, R12 ;  /* 0x000000080a0c722b */ /* 0x000fe2000000000c */
[----:B------:R-:W-:Y:S01]  /*0df0*/  IMAD.MOV.U32 R10, RZ, RZ, 0x652b82fe ;  /* 0x652b82feff0a7424 */ /* 0x000fe200078e00ff */
[----:B------:R-:W-:-:S06]  /*0e00*/  MOV R11, 0x3ff71547 ;  /* 0x3ff71547000b7802 */ /* 0x000fcc0000000f00 */
[----:B------:R-:W-:-:S08]  /*0e10*/  DADD R8, R20, R12 ;  /* 0x0000000014087229 */ /* 0x000fd0000000000c */
[----:B------:R-:W-:Y:S02]  /*0e20*/  DFMA R10, R8, R10, 6.75539944105574400000e+15 ;  /* 0x43380000080a742b */ /* 0x000fe4000000000a */
[----:B------:R-:W-:Y:S01]  /*0e30*/  FSETP.GEU.AND P0, PT, |R9|, 4.1917929649353027344, PT ;  /* 0x4086232b0900780b */ /* 0x000fe20003f0e200 */
[----:B------:R-:W-:-:S05]  /*0e40*/  DADD R20, R20, -R8 ;  /* 0x0000000014147229 */ /* 0x000fca0000000808 */
[----:B------:R-:W-:-:S03]  /*0e50*/  DADD R18, R10, -6.75539944105574400000e+15 ;  /* 0xc33800000a127429 */ /* 0x000fc60000000000 */
[----:B------:R-:W-:-:S05]  /*0e60*/  DADD R12, R12, R20 ;  /* 0x000000000c0c7229 */ /* 0x000fca0000000014 */
[----:B------:R-:W-:-:S08]  /*0e70*/  DFMA R14, R18, -R14, R8 ;  /* 0x8000000e120e722b */ /* 0x000fd00000000008 */
[----:B------:R-:W-:Y:S01]  /*0e80*/  DFMA R14, R18, -UR4, R14 ;  /* 0x80000004120e7c2b */ /* 0x000fe2000800000e */
[----:B------:R-:W-:Y:S01]  /*0e90*/  UMOV UR4, 0x69ce2bdf ;  /* 0x69ce2bdf00047882 */ /* 0x000fe20000000000 */
[----:B------:R-:W-:Y:S01]  /*0ea0*/  IMAD.MOV.U32 R18, RZ, RZ, -0x35dec16 ;  /* 0xfca213eaff127424 */ /* 0x000fe200078e00ff */
[----:B------:R-:W-:Y:S01]  /*0eb0*/  UMOV UR5, 0x3e5ade15 ;  /* 0x3e5ade1500057882 */ /* 0x000fe20000000000 */
[----:B------:R-:W-:-:S06]  /*0ec0*/  IMAD.MOV.U32 R19, RZ, RZ, 0x3e928af3 ;  /* 0x3e928af3ff137424 */ /* 0x000fcc00078e00ff */
[----:B------:R-:W-:Y:S01]  /*0ed0*/  DFMA R18, R14, UR4, R18 ;  /* 0x000000040e127c2b */ /* 0x000fe20008000012 */
        /* <DEDUP_REMOVED lines=24> */
[----:B------:R-:W-:-:S08]  /*1060*/  DFMA R18, R14, R18, 1 ;  /* 0x3ff000000e12742b */ /* 0x000fd00000000012 */
[----:B------:R-:W-:-:S10]  /*1070*/  DFMA R14, R14, R18, 1 ;  /* 0x3ff000000e0e742b */ /* 0x000fd40000000012 */
[----:B------:R-:W-:Y:S01]  /*1080*/  IMAD R19, R10, 0x100000, R15 ;  /* 0x001000000a137824 */ /* 0x000fe200078e020f */
[----:B------:R-:W-:Y:S01]  /*1090*/  MOV R18, R14 ;  /* 0x0000000e00127202 */ /* 0x000fe20000000f00 */
[----:B------:R-:W-:Y:S06]  /*10a0*/  @!P0 BRA `(.L_x_12) ;  /* 0x0000000000308947 */ /* 0x000fec0003800000 */
[----:B------:R-:W-:Y:S01]  /*10b0*/  FSETP.GEU.AND P1, PT, |R9|, 4.2275390625, PT ;  /* 0x408748000900780b */ /* 0x000fe20003f2e200 */
[C---:B------:R-:W-:Y:S02]  /*10c0*/  DADD R18, R8.reuse, +INF ;  /* 0x7ff0000008127429 */ /* 0x040fe40000000000 */
[----:B------:R-:W-:-:S08]  /*10d0*/  DSETP.GEU.AND P0, PT, R8, RZ, PT ;  /* 0x000000ff0800722a */ /* 0x000fd00003f0e000 */
[----:B------:R-:W-:Y:S02]  /*10e0*/  FSEL R18, R18, RZ, P0 ;  /* 0x000000ff12127208 */ /* 0x000fe40000000000 */
[----:B------:R-:W-:Y:S02]  /*10f0*/  @!P1 LEA.HI R11, R10, R10, RZ, 0x1 ;  /* 0x0000000a0a0b9211 */ /* 0x000fe400078f08ff */
[----:B------:R-:W-:Y:S02]  /*1100*/  FSEL R19, R19, RZ, P0 ;  /* 0x000000ff13137208 */ /* 0x000fe40000000000 */
[----:B------:R-:W-:-:S05]  /*1110*/  @!P1 SHF.R.S32.HI R11, RZ, 0x1, R11 ;  /* 0x00000001ff0b9819 */ /* 0x000fca000001140b */
[----:B------:R-:W-:Y:S02]  /*1120*/  @!P1 IMAD.IADD R8, R10, 0x1, -R11 ;  /* 0x000000010a089824 */ /* 0x000fe400078e0a0b */
[----:B------:R-:W-:-:S03]  /*1130*/  @!P1 IMAD R15, R11, 0x100000, R15 ;  /* 0x001000000b0f9824 */ /* 0x000fc600078e020f */
[----:B------:R-:W-:Y:S01]  /*1140*/  @!P1 LEA R9, R8, 0x3ff00000, 0x14 ;  /* 0x3ff0000008099811 */ /* 0x000fe200078ea0ff */
[----:B------:R-:W-:-:S06]  /*1150*/  @!P1 IMAD.MOV.U32 R8, RZ, RZ, RZ ;  /* 0x000000ffff089224 */ /* 0x000fcc00078e00ff */
[----:B------:R-:W-:-:S11]  /*1160*/  @!P1 DMUL R18, R14, R8 ;  /* 0x000000080e129228 */ /* 0x000fd60000000000 */
.L_x_12:
[----:B------:R-:W-:Y:S01]  /*1170*/  DFMA R12, R12, R18, R18 ;  /* 0x000000120c0c722b */ /* 0x000fe20000000012 */
[----:B------:R-:W-:Y:S01]  /*1180*/  MOV R8, R0 ;  /* 0x0000000000087202 */ /* 0x000fe20000000f00 */
[----:B------:R-:W-:Y:S01]  /*1190*/  DSETP.NEU.AND P0, PT, |R18|, +INF , PT ;  /* 0x7ff000001200742a */ /* 0x000fe20003f0d200 */
[----:B------:R-:W-:-:S07]  /*11a0*/  IMAD.MOV.U32 R9, RZ, RZ, 0x0 ;  /* 0x00000000ff097424 */ /* 0x000fce00078e00ff */
[----:B------:R-:W-:Y:S02]  /*11b0*/  FSEL R12, R18, R12, !P0 ;  /* 0x0000000c120c7208 */ /* 0x000fe40004000000 */
[----:B------:R-:W-:Y:S01]  /*11c0*/  FSEL R13, R19, R13, !P0 ;  /* 0x0000000d130d7208 */ /* 0x000fe20004000000 */
[----:B------:R-:W-:Y:S06]  /*11d0*/  RET.REL.NODEC R8 `(_Z6kernelPfii) ;  /* 0xffffffec08887950 */ /* 0x000fec0003c3ffff */
.L_x_13:
[----:B------:R-:W-:-:S00]  /*11e0*/  BRA `(.L_x_13) ;  /* 0xfffffffc00fc7947 */ /* 0x000fc0000383ffff */
[----:B------:R-:W-:-:S00]  /*11f0*/  NOP ;  /* 0x0000000000007918 */ /* 0x000fc00000000000 */
        /* <DEDUP_REMOVED lines=8> */
.L_x_15:


//--------------------- .nv.global.init           --------------------------
	.section	.nv.global.init,"aw",@progbits
.nv.global.init:
	.type		$str,@object
	.size		$str,($str$1 - $str)
$str:
        /*0000*/ 	.byte	0x4b, 0x65, 0x72, 0x6e, 0x65, 0x6c, 0x20, 0x25, 0x64, 0x3a, 0x20, 0x73, 0x74, 0x61, 0x72, 0x74
        /*0010*/ 	.byte	0x73, 0x2e, 0x0a, 0x00
	.type		$str$1,@object
	.size		$str$1,(.L_1 - $str$1)
$str$1:
        /*0014*/ 	.byte	0x4b, 0x65, 0x72, 0x6e, 0x65, 0x6c, 0x20, 0x25, 0x64, 0x3a, 0x20, 0x66, 0x69, 0x6e, 0x69, 0x73
        /*0024*/ 	.byte	0x68, 0x65, 0x73, 0x2e, 0x0a, 0x00
.L_1:


//--------------------- .nv.shared.reserved.0     --------------------------
	.section	.nv.shared.reserved.0,"aw",@nobits
	.weak		__nv_reservedSMEM_offset_0_alias
	.size		__nv_reservedSMEM_offset_0_alias, 0, 64
	.other		__nv_reservedSMEM_offset_0_alias,@"STO_CUDA_RESERVED_SHARED STV_DEFAULT"
__nv_reservedSMEM_offset_0_alias:
	.zero		0
	.zero		64


//--------------------- .nv.constant0._Z6kernelPfii --------------------------
	.section	.nv.constant0._Z6kernelPfii,"a",@progbits
	.sectionflags	@""
	.align	4
.nv.constant0._Z6kernelPfii:
	.zero		912


//--------------------- SYMBOLS --------------------------

	.type		.nv.reservedSmem.offset0,@object
	.size		.nv.reservedSmem.offset0,0x4
	.type		vprintf,@function
